//
// Generated by NVIDIA NVVM Compiler
//
// Compiler Build ID: CL-36424714
// Cuda compilation tools, release 13.0, V13.0.88
// Based on NVVM 20.0.0
//

.version 9.0
.target sm_100
.address_size 64

	// .globl	_Z8memBenchPfi

.visible .entry _Z8memBenchPfi(
	.param .u64 .ptr .align 1 _Z8memBenchPfi_param_0,
	.param .u32 _Z8memBenchPfi_param_1
)
{
	.reg .b32 	%r<5>;
	.reg .b32 	%f<3>;
	.reg .b64 	%rd<8>;

	ld.param.u64 	%rd1, [_Z8memBenchPfi_param_0];
	ld.param.u32 	%r1, [_Z8memBenchPfi_param_1];
	cvta.to.global.u64 	%rd2, %rd1;
	mov.u32 	%r2, %tid.x;
	cvt.u64.u32 	%rd3, %r2;
	mov.u32 	%r3, %ntid.x;
	mul.lo.s32 	%r4, %r1, %r3;
	cvt.u64.u32 	%rd4, %r4;
	add.s64 	%rd5, %rd4, %rd3;
	shl.b64 	%rd6, %rd5, 2;
	add.s64 	%rd7, %rd2, %rd6;
	ld.global.f32 	%f1, [%rd7];
	add.f32 	%f2, %f1, %f1;
	st.global.f32 	[%rd7], %f2;
	ret;

}


// ===== COMPILED SASS (sm_100) =====

	.target	sm_100

	.elftype	@"ET_EXEC"


//--------------------- .note.nv.tkinfo           --------------------------
	.section	.note.nv.tkinfo,"",@"SHT_NOTE"
	.sectionflags	@"SHF_NOTE_NV_TKINFO"
	.tkinfo
        /*0018*/ 	.word	0x00000002
        /*0030*/ 	.string	""
        /*0030*/ 	.string	"ptxas"
        /*0030*/ 	.string	"Cuda compilation tools, release 13.0, V13.0.88"
        /*0030*/ 	.string	"Build cuda_13.0.r13.0/compiler.36424714_0"
        /*0030*/ 	.string	"-arch sm_100 -m 64 "



//--------------------- .note.nv.cuinfo           --------------------------
	.section	.note.nv.cuinfo,"",@"SHT_NOTE"
	.sectionflags	@"SHF_NOTE_NV_CUINFO"
        /*0018*/ 	.short	0x0002
        /*001a*/ 	.short	0x0064
        /*001c*/ 	.short	0x0082
	.zero		2


//--------------------- .nv.info                  --------------------------
	.section	.nv.info,"",@"SHT_CUDA_INFO"
	.align	4


	//----- nvinfo : EIATTR_REGCOUNT
	.align		4
        /*0000*/ 	.byte	0x04, 0x2f
        /*0002*/ 	.short	(.L_1 - .L_0)
	.align		4
.L_0:
        /*0004*/ 	.word	index@(_Z8memBenchPfi)
        /*0008*/ 	.word	0x00000008


	//----- nvinfo : EIATTR_FRAME_SIZE
	.align		4
.L_1:
        /*000c*/ 	.byte	0x04, 0x11
        /*000e*/ 	.short	(.L_3 - .L_2)
	.align		4
.L_2:
        /*0010*/ 	.word	index@(_Z8memBenchPfi)
        /*0014*/ 	.word	0x00000000


	//----- nvinfo : EIATTR_MIN_STACK_SIZE
	.align		4
.L_3:
        /*0018*/ 	.byte	0x04, 0x12
        /*001a*/ 	.short	(.L_5 - .L_4)
	.align		4
.L_4:
        /*001c*/ 	.word	index@(_Z8memBenchPfi)
        /*0020*/ 	.word	0x00000000
.L_5:


//--------------------- .nv.compat                --------------------------
	.section	.nv.compat,"",@"SHT_CUDA_COMPAT_INFO"
	.align	4
        /*0000*/ 	.byte	0x02, 0x09, 0x00, 0x00, 0x02, 0x02, 0x01, 0x00, 0x02, 0x05, 0x05, 0x00, 0x03, 0x07, 0x01, 0x01
        /*0010*/ 	.byte	0x02, 0x03, 0x00, 0x00, 0x02, 0x06, 0x01, 0x00, 0x04, 0x0b, 0x08, 0x00, 0x09, 0x00, 0x00, 0x00
        /*0020*/ 	.byte	0x00, 0x00, 0x00, 0x00


//--------------------- .nv.info._Z8memBenchPfi   --------------------------
	.section	.nv.info._Z8memBenchPfi,"",@"SHT_CUDA_INFO"
	.sectionflags	@""
	.align	4


	//----- nvinfo : EIATTR_CUDA_API_VERSION
	.align		4
        /*0000*/ 	.byte	0x04, 0x37
        /*0002*/ 	.short	(.L_7 - .L_6)
.L_6:
        /*0004*/ 	.word	0x00000082


	//----- nvinfo : EIATTR_KPARAM_INFO
	.align		4
.L_7:
        /*0008*/ 	.byte	0x04, 0x17
        /*000a*/ 	.short	(.L_9 - .L_8)
.L_8:
        /*000c*/ 	.word	0x00000000
        /*0010*/ 	.short	0x0001
        /*0012*/ 	.short	0x0008
        /*0014*/ 	.byte	0x00, 0xf0, 0x11, 0x00


	//----- nvinfo : EIATTR_KPARAM_INFO
	.align		4
.L_9:
        /*0018*/ 	.byte	0x04, 0x17
        /*001a*/ 	.short	(.L_11 - .L_10)
.L_10:
        /*001c*/ 	.word	0x00000000
        /*0020*/ 	.short	0x0000
        /*0022*/ 	.short	0x0000
        /*0024*/ 	.byte	0x00, 0xf5, 0x21, 0x00


	//----- nvinfo : EIATTR_SPARSE_MMA_MASK
	.align		4
.L_11:
        /*0028*/ 	.byte	0x03, 0x50
        /*002a*/ 	.short	0x0000


	//----- nvinfo : EIATTR_MAXREG_COUNT
	.align		4
        /*002c*/ 	.byte	0x03, 0x1b
        /*002e*/ 	.short	0x00ff


	//----- nvinfo : EIATTR_MERCURY_ISA_VERSION
	.align		4
        /*0030*/ 	.byte	0x03, 0x5f
        /*0032*/ 	.short	0x0101


	//----- nvinfo : EIATTR_VRC_CTA_INIT_COUNT
	.align		4
        /*0034*/ 	.byte	0x02, 0x4a
	.zero		1
	.zero		1


	//----- nvinfo : EIATTR_EXIT_INSTR_OFFSETS
	.align		4
        /*0038*/ 	.byte	0x04, 0x1c
        /*003a*/ 	.short	(.L_13 - .L_12)


	//   ....[0]....
.L_12:
        /*003c*/ 	.word	0x000000e0


	//----- nvinfo : EIATTR_CBANK_PARAM_SIZE
	.align		4
.L_13:
        /*0040*/ 	.byte	0x03, 0x19
        /*0042*/ 	.short	0x000c


	//----- nvinfo : EIATTR_PARAM_CBANK
	.align		4
        /*0044*/ 	.byte	0x04, 0x0a
        /*0046*/ 	.short	(.L_15 - .L_14)
	.align		4
.L_14:
        /*0048*/ 	.word	index@(.nv.constant0._Z8memBenchPfi)
        /*004c*/ 	.short	0x0380
        /*004e*/ 	.short	0x000c


	//----- nvinfo : EIATTR_SW_WAR
	.align		4
.L_15:
        /*0050*/ 	.byte	0x04, 0x36
        /*0052*/ 	.short	(.L_17 - .L_16)
.L_16:
        /*0054*/ 	.word	0x00000008
.L_17:


//--------------------- .nv.callgraph             --------------------------
	.section	.nv.callgraph,"",@"SHT_CUDA_CALLGRAPH"
	.align	4
	.sectionentsize	8
	.align		4
        /*0000*/ 	.word	0x00000000
	.align		4
        /*0004*/ 	.word	0xffffffff
	.align		4
        /*0008*/ 	.word	0x00000000
	.align		4
        /*000c*/ 	.word	0xfffffffe
	.align		4
        /*0010*/ 	.word	0x00000000
	.align		4
        /*0014*/ 	.word	0xfffffffd
	.align		4
        /*0018*/ 	.word	0x00000000
	.align		4
        /*001c*/ 	.word	0xfffffffc


//--------------------- .text._Z8memBenchPfi      --------------------------
	.section	.text._Z8memBenchPfi,"ax",@progbits
	.align	128
        .global         _Z8memBenchPfi
        .type           _Z8memBenchPfi,@function
        .size           _Z8memBenchPfi,(.L_x_1 - _Z8memBenchPfi)
        .other          _Z8memBenchPfi,@"STO_CUDA_ENTRY STV_DEFAULT"
_Z8memBenchPfi:
.text._Z8memBenchPfi:
[----:B------:R-:W-:Y:S01]  /*0000*/  LDC R1, c[0x0][0x37c] ;  /* 0x0000df00ff017b82 */ /* 0x000fe20000000800 */
[----:B------:R-:W0:Y:S07]  /*0010*/  S2R R0, SR_TID.X ;  /* 0x0000000000007919 */ /* 0x000e2e0000002100 */
[----:B------:R-:W1:Y:S01]  /*0020*/  LDC R2, c[0x0][0x388] ;  /* 0x0000e200ff027b82 */ /* 0x000e620000000800 */
[----:B------:R-:W1:Y:S01]  /*0030*/  LDCU UR4, c[0x0][0x360] ;  /* 0x00006c00ff0477ac */ /* 0x000e620008000800 */
[----:B------:R-:W2:Y:S01]  /*0040*/  LDCU.64 UR6, c[0x0][0x380] ;  /* 0x00007000ff0677ac */ /* 0x000ea20008000a00 */
[----:B-1----:R-:W-:Y:S01]  /*0050*/  IMAD R3, R2, UR4, RZ ;  /* 0x0000000402037c24 */ /* 0x002fe2000f8e02ff */
[----:B------:R-:W1:Y:S04]  /*0060*/  LDCU.64 UR4, c[0x0][0x358] ;  /* 0x00006b00ff0477ac */ /* 0x000e680008000a00 */
[----:B0-----:R-:W-:-:S04]  /*0070*/  IADD3 R0, P0, PT, R3, R0, RZ ;  /* 0x0000000003007210 */ /* 0x001fc80007f1e0ff */
[----:B------:R-:W-:Y:S02]  /*0080*/  IADD3.X R3, PT, PT, RZ, RZ, RZ, P0, !PT ;  /* 0x000000ffff037210 */ /* 0x000fe400007fe4ff */
[----:B--2---:R-:W-:-:S04]  /*0090*/  LEA R2, P0, R0, UR6, 0x2 ;  /* 0x0000000600027c11 */ /* 0x004fc8000f8010ff */
[----:B------:R-:W-:-:S05]  /*00a0*/  LEA.HI.X R3, R0, UR7, R3, 0x2, P0 ;  /* 0x0000000700037c11 */ /* 0x000fca00080f1403 */
[----:B-1----:R-:W2:Y:S02]  /*00b0*/  LDG.E R0, desc[UR4][R2.64] ;  /* 0x0000000402007981 */ /* 0x002ea4000c1e1900 */
[----:B--2---:R-:W-:-:S05]  /*00c0*/  FADD R5, R0, R0 ;  /* 0x0000000000057221 */ /* 0x004fca0000000000 */
[----:B------:R-:W-:Y:S01]  /*00d0*/  STG.E desc[UR4][R2.64], R5 ;  /* 0x0000000502007986 */ /* 0x000fe2000c101904 */
[----:B------:R-:W-:Y:S05]  /*00e0*/  EXIT ;  /* 0x000000000000794d */ /* 0x000fea0003800000 */
.L_x_0:
[----:B------:R-:W-:-:S00]  /*00f0*/  BRA `(.L_x_0) ;  /* 0xfffffffc00fc7947 */ /* 0x000fc0000383ffff */
[----:B------:R-:W-:-:S00]  /*0100*/  NOP ;  /* 0x0000000000007918 */ /* 0x000fc00000000000 */
[----:B------:R-:W-:-:S00]  /*0110*/  NOP ;  /* 0x0000000000007918 */ /* 0x000fc00000000000 */
[----:B------:R-:W-:-:S00]  /*0120*/  NOP ;  /* 0x0000000000007918 */ /* 0x000fc00000000000 */
[----:B------:R-:W-:-:S00]  /*0130*/  NOP ;  /* 0x0000000000007918 */ /* 0x000fc00000000000 */
[----:B------:R-:W-:-:S00]  /*0140*/  NOP ;  /* 0x0000000000007918 */ /* 0x000fc00000000000 */
[----:B------:R-:W-:-:S00]  /*0150*/  NOP ;  /* 0x0000000000007918 */ /* 0x000fc00000000000 */
[----:B------:R-:W-:-:S00]  /*0160*/  NOP ;  /* 0x0000000000007918 */ /* 0x000fc00000000000 */
[----:B------:R-:W-:-:S00]  /*0170*/  NOP ;  /* 0x0000000000007918 */ /* 0x000fc00000000000 */
.L_x_1:


//--------------------- .nv.shared.reserved.0     --------------------------
	.section	.nv.shared.reserved.0,"aw",@nobits
	.weak		__nv_reservedSMEM_offset_0_alias
	.size		__nv_reservedSMEM_offset_0_alias, 0, 64
	.other		__nv_reservedSMEM_offset_0_alias,@"STO_CUDA_RESERVED_SHARED STV_DEFAULT"
__nv_reservedSMEM_offset_0_alias:
	.zero		0
	.zero		64


//--------------------- .nv.constant0._Z8memBenchPfi --------------------------
	.section	.nv.constant0._Z8memBenchPfi,"a",@progbits
	.sectionflags	@""
	.align	4
.nv.constant0._Z8memBenchPfi:
	.zero		908


//--------------------- SYMBOLS --------------------------

	.type		.nv.reservedSmem.offset0,@object
	.size		.nv.reservedSmem.offset0,0x4
